	.headerflags	@"EF_CUDA_TEXMODE_UNIFIED EF_CUDA_64BIT_ADDRESS EF_CUDA_SM86 EF_CUDA_VIRTUAL_SM(EF_CUDA_SM86)"
	.elftype	@"ET_EXEC"


//--------------------- .nv.info                  --------------------------
	.section	.nv.info,"",@"SHT_CUDA_INFO"
	.align	4


	//----- nvinfo : EIATTR_REGCOUNT
	.align		4
        /*0000*/ 	.byte	0x04, 0x2f
        /*0002*/ 	.short	(.L_1 - .L_0)
	.align		4
.L_0:
        /*0004*/ 	.word	index@(triton_poi_fused_add_mul_15)
        /*0008*/ 	.word	0x0000001e


	//----- nvinfo : EIATTR_MIN_STACK_SIZE
	.align		4
.L_1:
        /*000c*/ 	.byte	0x04, 0x12
        /*000e*/ 	.short	(.L_3 - .L_2)
	.align		4
.L_2:
        /*0010*/ 	.word	index@(triton_poi_fused_add_mul_15)
        /*0014*/ 	.word	0x00000000


	//----- nvinfo : EIATTR_FRAME_SIZE
	.align		4
.L_3:
        /*0018*/ 	.byte	0x04, 0x11
        /*001a*/ 	.short	(.L_5 - .L_4)
	.align		4
.L_4:
        /*001c*/ 	.word	index@(triton_poi_fused_add_mul_15)
        /*0020*/ 	.word	0x00000000


	//----- nvinfo : EIATTR_MIN_STACK_SIZE
	.align		4
.L_5:
        /*0024*/ 	.byte	0x04, 0x12
        /*0026*/ 	.short	(.L_7 - .L_6)
	.align		4
.L_6:
        /*0028*/ 	.word	index@(triton_poi_fused_add_mul_15)
        /*002c*/ 	.word	0x00000000
.L_7:


//--------------------- .nv.info.triton_poi_fused_add_mul_15 --------------------------
	.section	.nv.info.triton_poi_fused_add_mul_15,"",@"SHT_CUDA_INFO"
	.sectionflags	@""
	.align	4


	//----- nvinfo : EIATTR_CUDA_API_VERSION
	.align		4
        /*0000*/ 	.byte	0x04, 0x37
        /*0002*/ 	.short	(.L_9 - .L_8)
.L_8:
        /*0004*/ 	.word	0x0000007c


	//----- nvinfo : EIATTR_SW2861232_WAR
	.align		4
.L_9:
        /*0008*/ 	.byte	0x01, 0x35
	.zero		2


	//----- nvinfo : EIATTR_PARAM_CBANK
	.align		4
        /*000c*/ 	.byte	0x04, 0x0a
        /*000e*/ 	.short	(.L_11 - .L_10)
	.align		4
.L_10:
        /*0010*/ 	.word	index@(.nv.constant0.triton_poi_fused_add_mul_15)
        /*0014*/ 	.short	0x0160
        /*0016*/ 	.short	0x0028


	//----- nvinfo : EIATTR_CBANK_PARAM_SIZE
	.align		4
.L_11:
        /*0018*/ 	.byte	0x03, 0x19
        /*001a*/ 	.short	0x0028


	//----- nvinfo : EIATTR_KPARAM_INFO
	.align		4
        /*001c*/ 	.byte	0x04, 0x17
        /*001e*/ 	.short	(.L_13 - .L_12)
.L_12:
        /*0020*/ 	.word	0x00000000
        /*0024*/ 	.short	0x0004
        /*0026*/ 	.short	0x0020
        /*0028*/ 	.byte	0x00, 0xf4, 0x21, 0x00


	//----- nvinfo : EIATTR_KPARAM_INFO
	.align		4
.L_13:
        /*002c*/ 	.byte	0x04, 0x17
        /*002e*/ 	.short	(.L_15 - .L_14)
.L_14:
        /*0030*/ 	.word	0x00000000
        /*0034*/ 	.short	0x0003
        /*0036*/ 	.short	0x0018
        /*0038*/ 	.byte	0x00, 0xf0, 0x11, 0x00


	//----- nvinfo : EIATTR_KPARAM_INFO
	.align		4
.L_15:
        /*003c*/ 	.byte	0x04, 0x17
        /*003e*/ 	.short	(.L_17 - .L_16)
.L_16:
        /*0040*/ 	.word	0x00000000
        /*0044*/ 	.short	0x0002
        /*0046*/ 	.short	0x0010
        /*0048*/ 	.byte	0x00, 0xf4, 0x21, 0x00


	//----- nvinfo : EIATTR_KPARAM_INFO
	.align		4
.L_17:
        /*004c*/ 	.byte	0x04, 0x17
        /*004e*/ 	.short	(.L_19 - .L_18)
.L_18:
        /*0050*/ 	.word	0x00000000
        /*0054*/ 	.short	0x0001
        /*0056*/ 	.short	0x0008
        /*0058*/ 	.byte	0x00, 0xf4, 0x21, 0x00


	//----- nvinfo : EIATTR_KPARAM_INFO
	.align		4
.L_19:
        /*005c*/ 	.byte	0x04, 0x17
        /*005e*/ 	.short	(.L_21 - .L_20)
.L_20:
        /*0060*/ 	.word	0x00000000
        /*0064*/ 	.short	0x0000
        /*0066*/ 	.short	0x0000
        /*0068*/ 	.byte	0x00, 0xf4, 0x21, 0x00


	//----- nvinfo : EIATTR_MAXREG_COUNT
	.align		4
.L_21:
        /*006c*/ 	.byte	0x03, 0x1b
        /*006e*/ 	.short	0x00ff


	//----- nvinfo : EIATTR_EXIT_INSTR_OFFSETS
	.align		4
        /*0070*/ 	.byte	0x04, 0x1c
        /*0072*/ 	.short	(.L_23 - .L_22)


	//   ....[0]....
.L_22:
        /*0074*/ 	.word	0x00000470


	//----- nvinfo : EIATTR_REQNTID
	.align		4
.L_23:
        /*0078*/ 	.byte	0x04, 0x10
        /*007a*/ 	.short	(.L_25 - .L_24)
.L_24:
        /*007c*/ 	.word	0x00000080
        /*0080*/ 	.word	0x00000001
        /*0084*/ 	.word	0x00000001
.L_25:


//--------------------- .nv.callgraph             --------------------------
	.section	.nv.callgraph,"",@"SHT_CUDA_CALLGRAPH"
	.align	4
	.sectionentsize	8
	.align		4
        /*0000*/ 	.word	0x00000000
	.align		4
        /*0004*/ 	.word	0xffffffff
	.align		4
        /*0008*/ 	.word	0x00000000
	.align		4
        /*000c*/ 	.word	0xfffffffe
	.align		4
        /*0010*/ 	.word	0x00000000
	.align		4
        /*0014*/ 	.word	0xfffffffd
	.align		4
        /*0018*/ 	.word	0x00000000
	.align		4
        /*001c*/ 	.word	0xfffffffc


//--------------------- .nv.rel.action            --------------------------
	.section	.nv.rel.action,"",@"SHT_CUDA_RELOCINFO"
	.align	8
	.sectionentsize	8
        /*0000*/ 	.byte	0x73, 0x00, 0x00, 0x00, 0x00, 0x00, 0x00, 0x00, 0x00, 0x00, 0x00, 0x11, 0x25, 0x00, 0x05, 0x36


//--------------------- .nv.constant0.triton_poi_fused_add_mul_15 --------------------------
	.section	.nv.constant0.triton_poi_fused_add_mul_15,"a",@progbits
	.sectionflags	@""
	.align	4
.nv.constant0.triton_poi_fused_add_mul_15:
	.zero		392


//--------------------- .text.triton_poi_fused_add_mul_15 --------------------------
	.section	.text.triton_poi_fused_add_mul_15,"ax",@progbits
	.sectioninfo	@"SHI_REGISTERS=30"
	.align	128
        .global         triton_poi_fused_add_mul_15
        .type           triton_poi_fused_add_mul_15,@function
        .size           triton_poi_fused_add_mul_15,(.L_x_1 - triton_poi_fused_add_mul_15)
        .other          triton_poi_fused_add_mul_15,@"STO_CUDA_ENTRY STV_DEFAULT"
triton_poi_fused_add_mul_15:
.text.triton_poi_fused_add_mul_15:
[----:B------:R-:W-:Y:S02]  /*0000*/  MOV R1, c[0x0][0x28] ;  /* 0x00000a0000017a02 */ /* 0x000fe40000000f00 */
[----:B------:R-:W0:Y:S01]  /*0010*/  S2R R0, SR_TID.X ;  /* 0x0000000000007919 */ /* 0x000e220000002100 */
[----:B------:R-:W-:-:S03]  /*0020*/  ULDC.64 UR4, c[0x0][0x118] ;  /* 0x0000460000047ab9 */ /* 0x000fc60000000a00 */
[----:B------:R-:W1:Y:S01]  /*0030*/  S2R R3, SR_CTAID.X ;  /* 0x0000000000037919 */ /* 0x000e620000002500 */
[----:B0-----:R-:W-:-:S04]  /*0040*/  SHF.L.U32 R0, R0, 0x3, RZ ;  /* 0x0000000300007819 */ /* 0x001fc800000006ff */
[----:B------:R-:W-:-:S05]  /*0050*/  LOP3.LUT R0, R0, 0x3f8, RZ, 0xc0, !PT ;  /* 0x000003f800007812 */ /* 0x000fca00078ec0ff */
[----:B-1----:R-:W-:Y:S01]  /*0060*/  IMAD R0, R3, 0x400, R0 ;  /* 0x0000040003007824 */ /* 0x002fe200078e0200 */
[----:B------:R-:W-:-:S03]  /*0070*/  MOV R3, 0x2 ;  /* 0x0000000200037802 */ /* 0x000fc60000000f00 */
[C---:B------:R-:W-:Y:S01]  /*0080*/  IMAD.HI R9, R0.reuse, 0x2aaaaaab, RZ ;  /* 0x2aaaaaab00097827 */ /* 0x040fe200078e02ff */
[----:B------:R-:W-:-:S03]  /*0090*/  IADD3 R8, R0, 0x4, RZ ;  /* 0x0000000400087810 */ /* 0x000fc60007ffe0ff */
[----:B------:R-:W-:Y:S01]  /*00a0*/  IMAD.WIDE R4, R0, R3, c[0x0][0x168] ;  /* 0x00005a0000047625 */ /* 0x000fe200078e0203 */
[----:B------:R-:W-:-:S04]  /*00b0*/  SHF.R.U32.HI R10, RZ, 0x1f, R9 ;  /* 0x0000001fff0a7819 */ /* 0x000fc80000011609 */
[----:B------:R-:W-:Y:S01]  /*00c0*/  LEA.HI R9, R9, R10, RZ, 0x19 ;  /* 0x0000000a09097211 */ /* 0x000fe200078fc8ff */
[----:B------:R-:W-:Y:S01]  /*00d0*/  IMAD.HI R10, R8, 0x2aaaaaab, RZ ;  /* 0x2aaaaaab080a7827 */ /* 0x000fe200078e02ff */
[----:B------:R-:W2:Y:S03]  /*00e0*/  LDG.E.128 R4, [R4.64] ;  /* 0x0000000404047981 */ /* 0x000ea6000c1e1d00 */
[----:B------:R-:W-:Y:S01]  /*00f0*/  IMAD.WIDE R2, R0, R3, c[0x0][0x160] ;  /* 0x0000580000027625 */ /* 0x000fe200078e0203 */
[----:B------:R-:W-:-:S03]  /*0100*/  SHF.R.U32.HI R11, RZ, 0x1f, R10 ;  /* 0x0000001fff0b7819 */ /* 0x000fc6000001160a */
[----:B------:R-:W-:Y:S01]  /*0110*/  IMAD.MOV.U32 R20, RZ, RZ, 0x4 ;  /* 0x00000004ff147424 */ /* 0x000fe200078e00ff */
[----:B------:R-:W3:Y:S01]  /*0120*/  LDG.E.128 R12, [R2.64] ;  /* 0x00000004020c7981 */ /* 0x000ee2000c1e1d00 */
[----:B------:R-:W-:Y:S01]  /*0130*/  LEA.HI R11, R10, R11, RZ, 0x19 ;  /* 0x0000000b0a0b7211 */ /* 0x000fe200078fc8ff */
[----:B------:R-:W-:-:S04]  /*0140*/  IMAD R9, R9, -0x300, R0 ;  /* 0xfffffd0009097824 */ /* 0x000fc800078e0200 */
[----:B------:R-:W-:Y:S02]  /*0150*/  IMAD R8, R11, -0x300, R8 ;  /* 0xfffffd000b087824 */ /* 0x000fe400078e0208 */
[----:B------:R-:W-:-:S04]  /*0160*/  IMAD.WIDE R16, R9, R20, c[0x0][0x170] ;  /* 0x00005c0009107625 */ /* 0x000fc800078e0214 */
[----:B------:R-:W-:Y:S02]  /*0170*/  IMAD.WIDE R8, R8, R20, c[0x0][0x170] ;  /* 0x00005c0008087625 */ /* 0x000fe400078e0214 */
[----:B------:R-:W4:Y:S04]  /*0180*/  LDG.E.EL.128 R16, [R16.64] ;  /* 0x0000000410107981 */ /* 0x000f28000c2e1d00 */
[----:B------:R-:W5:Y:S01]  /*0190*/  LDG.E.EL.128 R8, [R8.64] ;  /* 0x0000000408087981 */ /* 0x000f62000c2e1d00 */
[C---:B--2---:R-:W-:Y:S02]  /*01a0*/  PRMT R22, R4.reuse, 0x7632, R22 ;  /* 0x0000763204167816 */ /* 0x044fe40000000016 */
[----:B------:R-:W-:Y:S02]  /*01b0*/  SHF.L.U32 R20, R4, 0x10, RZ ;  /* 0x0000001004147819 */ /* 0x000fe400000006ff */
[C---:B------:R-:W-:Y:S01]  /*01c0*/  PRMT R21, R5.reuse, 0x7632, R21 ;  /* 0x0000763205157816 */ /* 0x040fe20000000015 */
[----:B------:R-:W-:Y:S01]  /*01d0*/  IMAD.U32 R5, R5, 0x10000, RZ ;  /* 0x0001000005057824 */ /* 0x000fe200078e00ff */
[----:B------:R-:W-:Y:S01]  /*01e0*/  PRMT R0, R6, 0x7632, R0 ;  /* 0x0000763206007816 */ /* 0x000fe20000000000 */
[----:B------:R-:W-:Y:S01]  /*01f0*/  IMAD.U32 R22, R22, 0x10000, RZ ;  /* 0x0001000016167824 */ /* 0x000fe200078e00ff */
[C---:B---3--:R-:W-:Y:S01]  /*0200*/  PRMT R23, R12.reuse, 0x7632, R23 ;  /* 0x000076320c177816 */ /* 0x048fe20000000017 */
[----:B------:R-:W-:Y:S01]  /*0210*/  IMAD.U32 R25, R12, 0x10000, RZ ;  /* 0x000100000c197824 */ /* 0x000fe200078e00ff */
[----:B------:R-:W-:-:S02]  /*0220*/  PRMT R12, R13, 0x7632, R12 ;  /* 0x000076320d0c7816 */ /* 0x000fc4000000000c */
[----:B------:R-:W-:Y:S01]  /*0230*/  SHF.L.U32 R27, R13, 0x10, RZ ;  /* 0x000000100d1b7819 */ /* 0x000fe200000006ff */
[C---:B------:R-:W-:Y:S01]  /*0240*/  IMAD.U32 R13, R14.reuse, 0x10000, RZ ;  /* 0x000100000e0d7824 */ /* 0x040fe200078e00ff */
[----:B------:R-:W-:Y:S02]  /*0250*/  PRMT R26, R14, 0x7632, R26 ;  /* 0x000076320e1a7816 */ /* 0x000fe4000000001a */
[----:B------:R-:W-:Y:S02]  /*0260*/  SHF.L.U32 R14, R12, 0x10, RZ ;  /* 0x000000100c0e7819 */ /* 0x000fe400000006ff */
[----:B------:R-:W-:Y:S02]  /*0270*/  PRMT R12, R15, 0x7632, R12 ;  /* 0x000076320f0c7816 */ /* 0x000fe4000000000c */
[----:B------:R-:W-:Y:S02]  /*0280*/  PRMT R4, R7, 0x7632, R4 ;  /* 0x0000763207047816 */ /* 0x000fe40000000004 */
[----:B------:R-:W-:Y:S01]  /*0290*/  SHF.L.U32 R24, R23, 0x10, RZ ;  /* 0x0000001017187819 */ /* 0x000fe200000006ff */
[----:B------:R-:W-:Y:S01]  /*02a0*/  IMAD.U32 R12, R12, 0x10000, RZ ;  /* 0x000100000c0c7824 */ /* 0x000fe200078e00ff */
[----:B------:R-:W-:Y:S01]  /*02b0*/  SHF.L.U32 R15, R15, 0x10, RZ ;  /* 0x000000100f0f7819 */ /* 0x000fe200000006ff */
[----:B----4-:R-:W-:Y:S01]  /*02c0*/  FADD R25, R16, R25 ;  /* 0x0000001910197221 */ /* 0x010fe20000000000 */
[----:B------:R-:W-:Y:S01]  /*02d0*/  SHF.L.U32 R26, R26, 0x10, RZ ;  /* 0x000000101a1a7819 */ /* 0x000fe200000006ff */
[----:B------:R-:W-:Y:S01]  /*02e0*/  FADD R17, R17, R24 ;  /* 0x0000001811117221 */ /* 0x000fe20000000000 */
[----:B------:R-:W-:Y:S01]  /*02f0*/  SHF.L.U32 R6, R6, 0x10, RZ ;  /* 0x0000001006067819 */ /* 0x000fe200000006ff */
[----:B------:R-:W-:Y:S01]  /*0300*/  FADD R14, R19, R14 ;  /* 0x0000000e130e7221 */ /* 0x000fe20000000000 */
[----:B------:R-:W-:Y:S01]  /*0310*/  SHF.L.U32 R7, R7, 0x10, RZ ;  /* 0x0000001007077819 */ /* 0x000fe200000006ff */
[----:B------:R-:W-:Y:S01]  /*0320*/  FADD R18, R18, R27 ;  /* 0x0000001b12127221 */ /* 0x000fe20000000000 */
[----:B------:R-:W-:Y:S01]  /*0330*/  SHF.L.U32 R21, R21, 0x10, RZ ;  /* 0x0000001015157819 */ /* 0x000fe200000006ff */
[----:B-----5:R-:W-:Y:S01]  /*0340*/  FADD R9, R9, R26 ;  /* 0x0000001a09097221 */ /* 0x020fe20000000000 */
[----:B------:R-:W-:Y:S01]  /*0350*/  SHF.L.U32 R0, R0, 0x10, RZ ;  /* 0x0000001000007819 */ /* 0x000fe200000006ff */
[----:B------:R-:W-:Y:S01]  /*0360*/  FADD R13, R8, R13 ;  /* 0x0000000d080d7221 */ /* 0x000fe20000000000 */
[----:B------:R-:W-:Y:S01]  /*0370*/  SHF.L.U32 R4, R4, 0x10, RZ ;  /* 0x0000001004047819 */ /* 0x000fe200000006ff */
[----:B------:R-:W-:Y:S01]  /*0380*/  FADD R10, R10, R15 ;  /* 0x0000000f0a0a7221 */ /* 0x000fe20000000000 */
        /* <DEDUP_REMOVED lines=9> */
[----:B------:R-:W-:-:S02]  /*0420*/  F2FP.BF16.PACK_AB R20, R17, R20 ;  /* 0x000000141114723e */ /* 0x000fc400000010ff */
[----:B------:R-:W-:Y:S02]  /*0430*/  F2FP.BF16.PACK_AB R21, R14, R5 ;  /* 0x000000050e15723e */ /* 0x000fe400000010ff */
[----:B------:R-:W-:Y:S02]  /*0440*/  F2FP.BF16.PACK_AB R22, R9, R6 ;  /* 0x000000060916723e */ /* 0x000fe400000010ff */
[----:B------:R-:W-:-:S05]  /*0450*/  F2FP.BF16.PACK_AB R23, R4, R7 ;  /* 0x000000070417723e */ /* 0x000fca00000010ff */
[----:B------:R-:W-:Y:S01]  /*0460*/  STG.E.128 [R2.64], R20 ;  /* 0x0000001402007986 */ /* 0x000fe2000c101d04 */
[----:B------:R-:W-:Y:S05]  /*0470*/  EXIT ;  /* 0x000000000000794d */ /* 0x000fea0003800000 */
.L_x_0:
[----:B------:R-:W-:-:S00]  /*0480*/  BRA `(.L_x_0) ;  /* 0xfffffff000007947 */ /* 0x000fc0000383ffff */
[----:B------:R-:W-:-:S00]  /*0490*/  NOP ;  /* 0x0000000000007918 */ /* 0x000fc00000000000 */
        /* <DEDUP_REMOVED lines=14> */
.L_x_1:
